	.headerflags	@"EF_CUDA_TEXMODE_UNIFIED EF_CUDA_64BIT_ADDRESS EF_CUDA_ACCELERATORS EF_CUDA_SM90 EF_CUDA_VIRTUAL_SM(EF_CUDA_SM90)"
	.elftype	@"ET_EXEC"


//--------------------- .nv.info                  --------------------------
	.section	.nv.info,"",@"SHT_CUDA_INFO"
	.align	4


	//----- nvinfo : EIATTR_REGCOUNT
	.align		4
        /*0000*/ 	.byte	0x04, 0x2f
        /*0002*/ 	.short	(.L_1 - .L_0)
	.align		4
.L_0:
        /*0004*/ 	.word	index@(triton_poi_fused_cat_3)
        /*0008*/ 	.word	0x00000016


	//----- nvinfo : EIATTR_MIN_STACK_SIZE
	.align		4
.L_1:
        /*000c*/ 	.byte	0x04, 0x12
        /*000e*/ 	.short	(.L_3 - .L_2)
	.align		4
.L_2:
        /*0010*/ 	.word	index@(triton_poi_fused_cat_3)
        /*0014*/ 	.word	0x00000000


	//----- nvinfo : EIATTR_FRAME_SIZE
	.align		4
.L_3:
        /*0018*/ 	.byte	0x04, 0x11
        /*001a*/ 	.short	(.L_5 - .L_4)
	.align		4
.L_4:
        /*001c*/ 	.word	index@(triton_poi_fused_cat_3)
        /*0020*/ 	.word	0x00000000


	//----- nvinfo : EIATTR_MIN_STACK_SIZE
	.align		4
.L_5:
        /*0024*/ 	.byte	0x04, 0x12
        /*0026*/ 	.short	(.L_7 - .L_6)
	.align		4
.L_6:
        /*0028*/ 	.word	index@(triton_poi_fused_cat_3)
        /*002c*/ 	.word	0x00000000
.L_7:


//--------------------- .nv.info.triton_poi_fused_cat_3 --------------------------
	.section	.nv.info.triton_poi_fused_cat_3,"",@"SHT_CUDA_INFO"
	.sectionflags	@""
	.align	4


	//----- nvinfo : EIATTR_CUDA_API_VERSION
	.align		4
        /*0000*/ 	.byte	0x04, 0x37
        /*0002*/ 	.short	(.L_9 - .L_8)
.L_8:
        /*0004*/ 	.word	0x0000007c


	//----- nvinfo : EIATTR_KPARAM_INFO
	.align		4
.L_9:
        /*0008*/ 	.byte	0x04, 0x17
        /*000a*/ 	.short	(.L_11 - .L_10)
.L_10:
        /*000c*/ 	.word	0x00000000
        /*0010*/ 	.short	0x0006
        /*0012*/ 	.short	0x0030
        /*0014*/ 	.byte	0x00, 0xf0, 0x11, 0x00


	//----- nvinfo : EIATTR_KPARAM_INFO
	.align		4
.L_11:
        /*0018*/ 	.byte	0x04, 0x17
        /*001a*/ 	.short	(.L_13 - .L_12)
.L_12:
        /*001c*/ 	.word	0x00000000
        /*0020*/ 	.short	0x0005
        /*0022*/ 	.short	0x0028
        /*0024*/ 	.byte	0x00, 0xf4, 0x21, 0x00


	//----- nvinfo : EIATTR_KPARAM_INFO
	.align		4
.L_13:
        /*0028*/ 	.byte	0x04, 0x17
        /*002a*/ 	.short	(.L_15 - .L_14)
.L_14:
        /*002c*/ 	.word	0x00000000
        /*0030*/ 	.short	0x0004
        /*0032*/ 	.short	0x0020
        /*0034*/ 	.byte	0x00, 0xf4, 0x21, 0x00


	//----- nvinfo : EIATTR_KPARAM_INFO
	.align		4
.L_15:
        /*0038*/ 	.byte	0x04, 0x17
        /*003a*/ 	.short	(.L_17 - .L_16)
.L_16:
        /*003c*/ 	.word	0x00000000
        /*0040*/ 	.short	0x0003
        /*0042*/ 	.short	0x0018
        /*0044*/ 	.byte	0x00, 0xf4, 0x21, 0x00


	//----- nvinfo : EIATTR_KPARAM_INFO
	.align		4
.L_17:
        /*0048*/ 	.byte	0x04, 0x17
        /*004a*/ 	.short	(.L_19 - .L_18)
.L_18:
        /*004c*/ 	.word	0x00000000
        /*0050*/ 	.short	0x0002
        /*0052*/ 	.short	0x0010
        /*0054*/ 	.byte	0x00, 0xf4, 0x21, 0x00


	//----- nvinfo : EIATTR_KPARAM_INFO
	.align		4
.L_19:
        /*0058*/ 	.byte	0x04, 0x17
        /*005a*/ 	.short	(.L_21 - .L_20)
.L_20:
        /*005c*/ 	.word	0x00000000
        /*0060*/ 	.short	0x0001
        /*0062*/ 	.short	0x0008
        /*0064*/ 	.byte	0x00, 0xf4, 0x21, 0x00


	//----- nvinfo : EIATTR_KPARAM_INFO
	.align		4
.L_21:
        /*0068*/ 	.byte	0x04, 0x17
        /*006a*/ 	.short	(.L_23 - .L_22)
.L_22:
        /*006c*/ 	.word	0x00000000
        /*0070*/ 	.short	0x0000
        /*0072*/ 	.short	0x0000
        /*0074*/ 	.byte	0x00, 0xf4, 0x21, 0x00


	//----- nvinfo : EIATTR_SPARSE_MMA_MASK
	.align		4
.L_23:
        /*0078*/ 	.byte	0x03, 0x50
        /*007a*/ 	.short	0x0000


	//----- nvinfo : EIATTR_MAXREG_COUNT
	.align		4
        /*007c*/ 	.byte	0x03, 0x1b
        /*007e*/ 	.short	0x00ff


	//----- nvinfo : EIATTR_EXIT_INSTR_OFFSETS
	.align		4
        /*0080*/ 	.byte	0x04, 0x1c
        /*0082*/ 	.short	(.L_25 - .L_24)


	//   ....[0]....
.L_24:
        /*0084*/ 	.word	0x00000420


	//----- nvinfo : EIATTR_REQNTID
	.align		4
.L_25:
        /*0088*/ 	.byte	0x04, 0x10
        /*008a*/ 	.short	(.L_27 - .L_26)
.L_26:
        /*008c*/ 	.word	0x00000080
        /*0090*/ 	.word	0x00000001
        /*0094*/ 	.word	0x00000001


	//----- nvinfo : EIATTR_CBANK_PARAM_SIZE
	.align		4
.L_27:
        /*0098*/ 	.byte	0x03, 0x19
        /*009a*/ 	.short	0x0034


	//----- nvinfo : EIATTR_PARAM_CBANK
	.align		4
        /*009c*/ 	.byte	0x04, 0x0a
        /*009e*/ 	.short	(.L_29 - .L_28)
	.align		4
.L_28:
        /*00a0*/ 	.word	index@(.nv.constant0.triton_poi_fused_cat_3)
        /*00a4*/ 	.short	0x0210
        /*00a6*/ 	.short	0x0034


	//----- nvinfo : EIATTR_SW_WAR
	.align		4
.L_29:
        /*00a8*/ 	.byte	0x04, 0x36
        /*00aa*/ 	.short	(.L_31 - .L_30)
.L_30:
        /*00ac*/ 	.word	0x00000008
.L_31:


//--------------------- .nv.callgraph             --------------------------
	.section	.nv.callgraph,"",@"SHT_CUDA_CALLGRAPH"
	.align	4
	.sectionentsize	8
	.align		4
        /*0000*/ 	.word	0x00000000
	.align		4
        /*0004*/ 	.word	0xffffffff
	.align		4
        /*0008*/ 	.word	0x00000000
	.align		4
        /*000c*/ 	.word	0xfffffffe
	.align		4
        /*0010*/ 	.word	0x00000000
	.align		4
        /*0014*/ 	.word	0xfffffffd
	.align		4
        /*0018*/ 	.word	0x00000000
	.align		4
        /*001c*/ 	.word	0xfffffffc


//--------------------- .text.triton_poi_fused_cat_3 --------------------------
	.section	.text.triton_poi_fused_cat_3,"ax",@progbits
	.align	128
        .global         triton_poi_fused_cat_3
        .type           triton_poi_fused_cat_3,@function
        .size           triton_poi_fused_cat_3,(.L_x_1 - triton_poi_fused_cat_3)
        .other          triton_poi_fused_cat_3,@"STO_CUDA_ENTRY STV_DEFAULT"
triton_poi_fused_cat_3:
.text.triton_poi_fused_cat_3:
[----:B------:R-:W-:Y:S01]  /*0000*/  LDC R1, c[0x0][0x28] ;  /* 0x00000a00ff017b82 */ /* 0x000fe20000000800 */
[----:B------:R-:W1:Y:S07]  /*0010*/  S2R R0, SR_TID.X ;  /* 0x0000000000007919 */ /* 0x000e6e0000002100 */
[----:B------:R-:W2:Y:S01]  /*0020*/  LDC.64 R6, c[0x0][0x220] ;  /* 0x00008800ff067b82 */ /* 0x000ea20000000a00 */
[----:B------:R-:W-:Y:S01]  /*0030*/  ULDC.64 UR4, c[0x0][0x208] ;  /* 0x0000820000047ab9 */ /* 0x000fe20000000a00 */
[----:B------:R-:W3:Y:S06]  /*0040*/  S2R R3, SR_CTAID.X ;  /* 0x0000000000037919 */ /* 0x000eec0000002500 */
[----:B------:R-:W4:Y:S01]  /*0050*/  LDC.64 R8, c[0x0][0x218] ;  /* 0x00008600ff087b82 */ /* 0x000f220000000a00 */
[----:B-1----:R-:W-:-:S02]  /*0060*/  LOP3.LUT R0, R0, 0x7f, RZ, 0xc0, !PT ;  /* 0x0000007f00007812 */ /* 0x002fc400078ec0ff */
[----:B---3--:R-:W-:-:S03]  /*0070*/  SHF.R.S32.HI R2, RZ, 0x18, R3 ;  /* 0x00000018ff027819 */ /* 0x008fc60000011403 */
[----:B------:R-:W-:Y:S01]  /*0080*/  IMAD R0, R3, 0x80, R0 ;  /* 0x0000008003007824 */ /* 0x000fe200078e0200 */
[----:B------:R-:W-:-:S04]  /*0090*/  SGXT R3, R2, 0x1 ;  /* 0x000000010203781a */ /* 0x000fc80000000200 */
[----:B------:R-:W-:Y:S02]  /*00a0*/  SHF.R.S32.HI R5, RZ, 0x1f, R0 ;  /* 0x0000001fff057819 */ /* 0x000fe40000011400 */
[----:B------:R-:W-:Y:S02]  /*00b0*/  LEA.HI R4, R3, R0, RZ, 0x4 ;  /* 0x0000000003047211 */ /* 0x000fe400078f20ff */
[----:B------:R-:W1:Y:S02]  /*00c0*/  LDC.64 R2, c[0x0][0x228] ;  /* 0x00008a00ff027b82 */ /* 0x000e640000000a00 */
[--C-:B------:R-:W-:Y:S02]  /*00d0*/  SHF.R.S32.HI R13, RZ, 0x4, R4.reuse ;  /* 0x00000004ff0d7819 */ /* 0x100fe40000011404 */
[----:B------:R-:W-:Y:S02]  /*00e0*/  SHF.R.S32.HI R10, RZ, 0x1f, R4 ;  /* 0x0000001fff0a7819 */ /* 0x000fe40000011404 */
[----:B------:R-:W-:-:S02]  /*00f0*/  LOP3.LUT R11, R4, 0xfffffff0, RZ, 0xc0, !PT ;  /* 0xfffffff0040b7812 */ /* 0x000fc400078ec0ff */
[----:B------:R-:W-:Y:S02]  /*0100*/  LEA.HI R12, R10, R13, RZ, 0x6 ;  /* 0x0000000d0a0c7211 */ /* 0x000fe400078f30ff */
[----:B------:R-:W-:Y:S02]  /*0110*/  LEA.HI R10, R5, R0, RZ, 0xa ;  /* 0x00000000050a7211 */ /* 0x000fe400078f50ff */
[----:B------:R-:W3:Y:S01]  /*0120*/  LDC.64 R4, c[0x0][0x230] ;  /* 0x00008c00ff047b82 */ /* 0x000ee20000000a00 */
[----:B------:R-:W-:Y:S01]  /*0130*/  LOP3.LUT R14, R12, 0xffffffc0, RZ, 0xc0, !PT ;  /* 0xffffffc00c0e7812 */ /* 0x000fe200078ec0ff */
[----:B------:R-:W-:Y:S01]  /*0140*/  IMAD.IADD R12, R0, 0x1, -R11 ;  /* 0x00000001000c7824 */ /* 0x000fe200078e0a0b */
[----:B------:R-:W-:-:S03]  /*0150*/  SHF.R.S32.HI R11, RZ, 0xa, R10 ;  /* 0x0000000aff0b7819 */ /* 0x000fc6000001140a */
[----:B------:R-:W-:Y:S02]  /*0160*/  IMAD.IADD R13, R13, 0x1, -R14 ;  /* 0x000000010d0d7824 */ /* 0x000fe400078e0a0e */
[----:B------:R-:W-:Y:S02]  /*0170*/  IMAD R12, R11, 0x100, R12 ;  /* 0x000001000b0c7824 */ /* 0x000fe400078e020c */
[C---:B------:R-:W-:Y:S01]  /*0180*/  VIADD R15, R13.reuse, 0xffffffe0 ;  /* 0xffffffe00d0f7836 */ /* 0x040fe20000000000 */
[C---:B------:R-:W-:Y:S01]  /*0190*/  LOP3.LUT R16, R13.reuse, 0xfffffff0, RZ, 0xc0, !PT ;  /* 0xfffffff00d107812 */ /* 0x040fe200078ec0ff */
[C-C-:B------:R-:W-:Y:S01]  /*01a0*/  IMAD R14, R13.reuse, 0x10, R12.reuse ;  /* 0x000000100d0e7824 */ /* 0x140fe200078e020c */
[----:B------:R-:W-:Y:S01]  /*01b0*/  ISETP.GT.AND P1, PT, R13, 0x2f, PT ;  /* 0x0000002f0d00780c */ /* 0x000fe20003f24270 */
[----:B------:R-:W-:Y:S01]  /*01c0*/  IMAD R17, R15, 0x10, R12 ;  /* 0x000000100f117824 */ /* 0x000fe200078e020c */
[----:B------:R-:W-:Y:S01]  /*01d0*/  ISETP.NE.AND P4, PT, R16, 0x20, PT ;  /* 0x000000201000780c */ /* 0x000fe20003f85270 */
[----:B------:R-:W-:-:S02]  /*01e0*/  VIADD R19, R14, 0xfffffd00 ;  /* 0xfffffd000e137836 */ /* 0x000fc40000000000 */
[----:B--2---:R-:W-:-:S04]  /*01f0*/  IMAD.WIDE R6, R15, 0x4, R6 ;  /* 0x000000040f067825 */ /* 0x004fc800078e0206 */
[----:B-1----:R-:W-:Y:S01]  /*0200*/  IMAD.WIDE R14, R19, 0x4, R2 ;  /* 0x00000004130e7825 */ /* 0x002fe200078e0202 */
[----:B------:R-:W-:Y:S01]  /*0210*/  CS2R R18, SRZ ;  /* 0x0000000000127805 */ /* 0x000fe2000001ff00 */
[----:B------:R-:W1:Y:S02]  /*0220*/  LDC.64 R2, c[0x0][0x210] ;  /* 0x00008400ff027b82 */ /* 0x000e640000000a00 */
[----:B---3--:R-:W-:-:S03]  /*0230*/  IMAD.WIDE R4, R13, 0x4, R4 ;  /* 0x000000040d047825 */ /* 0x008fc600078e0204 */
[----:B------:R-:W2:Y:S01]  /*0240*/  @P1 LDG.E R18, desc[UR4][R14.64] ;  /* 0x000000040e121981 */ /* 0x000ea2000c1e1900 */
[----:B------:R-:W-:Y:S02]  /*0250*/  IMAD.MOV.U32 R16, RZ, RZ, RZ ;  /* 0x000000ffff107224 */ /* 0x000fe400078e00ff */
[----:B------:R-:W-:Y:S01]  /*0260*/  IMAD.MOV.U32 R12, RZ, RZ, RZ ;  /* 0x000000ffff0c7224 */ /* 0x000fe200078e00ff */
[----:B------:R3:W5:Y:S01]  /*0270*/  @P1 LDG.E.EL R19, desc[UR4][R4.64+-0xc0] ;  /* 0xffff400404131981 */ /* 0x000762000c2e1900 */
[----:B----4-:R-:W-:Y:S01]  /*0280*/  IMAD.WIDE R8, R17, 0x4, R8 ;  /* 0x0000000411087825 */ /* 0x010fe200078e0208 */
[----:B------:R-:W-:Y:S02]  /*0290*/  LOP3.LUT R17, R10, 0xfffffc00, RZ, 0xc0, !PT ;  /* 0xfffffc000a117812 */ /* 0x000fe400078ec0ff */
[----:B------:R-:W4:Y:S04]  /*02a0*/  @!P4 LDG.E.EL R16, desc[UR4][R6.64] ;  /* 0x000000040610c981 */ /* 0x000f28000c2e1900 */
[----:B------:R-:W4:Y:S01]  /*02b0*/  @!P4 LDG.E R12, desc[UR4][R8.64] ;  /* 0x00000004080cc981 */ /* 0x000f22000c1e1900 */
[----:B------:R-:W-:Y:S01]  /*02c0*/  IMAD.IADD R10, R0, 0x1, -R17 ;  /* 0x00000001000a7824 */ /* 0x000fe200078e0a11 */
[----:B------:R-:W-:Y:S01]  /*02d0*/  ISETP.GE.AND P3, PT, R13, 0x20, PT ;  /* 0x000000200d00780c */ /* 0x000fe20003f66270 */
[----:B---3--:R-:W3:Y:S02]  /*02e0*/  LDC.64 R4, c[0x0][0x238] ;  /* 0x00008e00ff047b82 */ /* 0x008ee40000000a00 */
[----:B------:R-:W-:-:S02]  /*02f0*/  IMAD R11, R11, 0x200, R10 ;  /* 0x000002000b0b7824 */ /* 0x000fc400078e020a */
[----:B------:R-:W-:Y:S02]  /*0300*/  IMAD.MOV.U32 R10, RZ, RZ, RZ ;  /* 0x000000ffff0a7224 */ /* 0x000fe400078e00ff */
[----:B-1----:R-:W-:-:S06]  /*0310*/  IMAD.WIDE R2, R11, 0x4, R2 ;  /* 0x000000040b027825 */ /* 0x002fcc00078e0202 */
[----:B------:R3:W4:Y:S02]  /*0320*/  @!P3 LDG.E R10, desc[UR4][R2.64] ;  /* 0x00000004020ab981 */ /* 0x000724000c1e1900 */
[----:B---3--:R-:W-:Y:S01]  /*0330*/  IMAD.WIDE R2, R0, 0x4, R4 ;  /* 0x0000000400027825 */ /* 0x008fe200078e0204 */
[----:B--2---:R-:W-:Y:S02]  /*0340*/  SEL R18, R18, RZ, P1 ;  /* 0x000000ff12127207 */ /* 0x004fe40000800000 */
[----:B-----5:R-:W-:Y:S02]  /*0350*/  SEL R19, R19, RZ, P1 ;  /* 0x000000ff13137207 */ /* 0x020fe40000800000 */
[----:B----4-:R-:W-:Y:S02]  /*0360*/  SEL R16, R16, RZ, !P4 ;  /* 0x000000ff10107207 */ /* 0x010fe40006000000 */
[----:B------:R-:W-:Y:S02]  /*0370*/  FSETP.GT.AND P2, PT, R18, -R19, PT ;  /* 0x800000131200720b */ /* 0x000fe40003f44000 */
[----:B------:R-:W-:-:S04]  /*0380*/  SEL R7, R12, RZ, !P4 ;  /* 0x000000ff0c077207 */ /* 0x000fc80006000000 */
[C---:B------:R-:W-:Y:S01]  /*0390*/  FSETP.GT.AND P0, PT, R7.reuse, -R16, PT ;  /* 0x800000100700720b */ /* 0x040fe20003f04000 */
[----:B------:R-:W-:Y:S01]  /*03a0*/  FADD R19, R18, R19 ;  /* 0x0000001312137221 */ /* 0x000fe20000000000 */
[----:B------:R-:W-:-:S05]  /*03b0*/  FADD R16, R7, R16 ;  /* 0x0000001007107221 */ /* 0x000fca0000000000 */
[----:B------:R-:W-:Y:S01]  /*03c0*/  @!P2 FMUL R19, R19, 0.20000000298023223877 ;  /* 0x3e4ccccd1313a820 */ /* 0x000fe20000400000 */
[----:B------:R-:W-:-:S05]  /*03d0*/  SEL R7, R10, RZ, !P3 ;  /* 0x000000ff0a077207 */ /* 0x000fca0005800000 */
[----:B------:R-:W-:Y:S01]  /*03e0*/  @!P0 FMUL R16, R16, 0.20000000298023223877 ;  /* 0x3e4ccccd10108820 */ /* 0x000fe20000400000 */
[----:B------:R-:W-:-:S04]  /*03f0*/  @P4 FSEL R16, R19, RZ, P1 ;  /* 0x000000ff13104208 */ /* 0x000fc80000800000 */
[----:B------:R-:W-:-:S05]  /*0400*/  SEL R5, R7, R16, !P3 ;  /* 0x0000001007057207 */ /* 0x000fca0005800000 */
[----:B------:R-:W-:Y:S01]  /*0410*/  STG.E desc[UR4][R2.64], R5 ;  /* 0x0000000502007986 */ /* 0x000fe2000c101904 */
[----:B------:R-:W-:Y:S05]  /*0420*/  EXIT ;  /* 0x000000000000794d */ /* 0x000fea0003800000 */
.L_x_0:
[----:B------:R-:W-:-:S00]  /*0430*/  BRA `(.L_x_0) ;  /* 0xfffffffc00fc7947 */ /* 0x000fc0000383ffff */
[----:B------:R-:W-:-:S00]  /*0440*/  NOP ;  /* 0x0000000000007918 */ /* 0x000fc00000000000 */
        /* <DEDUP_REMOVED lines=11> */
.L_x_1:


//--------------------- .nv.constant0.triton_poi_fused_cat_3 --------------------------
	.section	.nv.constant0.triton_poi_fused_cat_3,"a",@progbits
	.sectionflags	@""
	.align	4
.nv.constant0.triton_poi_fused_cat_3:
	.zero		580
